	.headerflags	@"EF_CUDA_TEXMODE_UNIFIED EF_CUDA_64BIT_ADDRESS EF_CUDA_ACCELERATORS EF_CUDA_SM90 EF_CUDA_VIRTUAL_SM(EF_CUDA_SM90)"
	.elftype	@"ET_EXEC"


//--------------------- .nv.info                  --------------------------
	.section	.nv.info,"",@"SHT_CUDA_INFO"
	.align	4


	//----- nvinfo : EIATTR_REGCOUNT
	.align		4
        /*0000*/ 	.byte	0x04, 0x2f
        /*0002*/ 	.short	(.L_1 - .L_0)
	.align		4
.L_0:
        /*0004*/ 	.word	index@(triton_poi_fused_view_31)
        /*0008*/ 	.word	0x00000011


	//----- nvinfo : EIATTR_MIN_STACK_SIZE
	.align		4
.L_1:
        /*000c*/ 	.byte	0x04, 0x12
        /*000e*/ 	.short	(.L_3 - .L_2)
	.align		4
.L_2:
        /*0010*/ 	.word	index@(triton_poi_fused_view_31)
        /*0014*/ 	.word	0x00000000


	//----- nvinfo : EIATTR_FRAME_SIZE
	.align		4
.L_3:
        /*0018*/ 	.byte	0x04, 0x11
        /*001a*/ 	.short	(.L_5 - .L_4)
	.align		4
.L_4:
        /*001c*/ 	.word	index@(triton_poi_fused_view_31)
        /*0020*/ 	.word	0x00000000


	//----- nvinfo : EIATTR_MIN_STACK_SIZE
	.align		4
.L_5:
        /*0024*/ 	.byte	0x04, 0x12
        /*0026*/ 	.short	(.L_7 - .L_6)
	.align		4
.L_6:
        /*0028*/ 	.word	index@(triton_poi_fused_view_31)
        /*002c*/ 	.word	0x00000000
.L_7:


//--------------------- .nv.info.triton_poi_fused_view_31 --------------------------
	.section	.nv.info.triton_poi_fused_view_31,"",@"SHT_CUDA_INFO"
	.sectionflags	@""
	.align	4


	//----- nvinfo : EIATTR_CUDA_API_VERSION
	.align		4
        /*0000*/ 	.byte	0x04, 0x37
        /*0002*/ 	.short	(.L_9 - .L_8)
.L_8:
        /*0004*/ 	.word	0x0000007c


	//----- nvinfo : EIATTR_KPARAM_INFO
	.align		4
.L_9:
        /*0008*/ 	.byte	0x04, 0x17
        /*000a*/ 	.short	(.L_11 - .L_10)
.L_10:
        /*000c*/ 	.word	0x00000000
        /*0010*/ 	.short	0x0002
        /*0012*/ 	.short	0x0010
        /*0014*/ 	.byte	0x00, 0xf0, 0x11, 0x00


	//----- nvinfo : EIATTR_KPARAM_INFO
	.align		4
.L_11:
        /*0018*/ 	.byte	0x04, 0x17
        /*001a*/ 	.short	(.L_13 - .L_12)
.L_12:
        /*001c*/ 	.word	0x00000000
        /*0020*/ 	.short	0x0001
        /*0022*/ 	.short	0x0008
        /*0024*/ 	.byte	0x00, 0xf4, 0x21, 0x00


	//----- nvinfo : EIATTR_KPARAM_INFO
	.align		4
.L_13:
        /*0028*/ 	.byte	0x04, 0x17
        /*002a*/ 	.short	(.L_15 - .L_14)
.L_14:
        /*002c*/ 	.word	0x00000000
        /*0030*/ 	.short	0x0000
        /*0032*/ 	.short	0x0000
        /*0034*/ 	.byte	0x00, 0xf4, 0x21, 0x00


	//----- nvinfo : EIATTR_SPARSE_MMA_MASK
	.align		4
.L_15:
        /*0038*/ 	.byte	0x03, 0x50
        /*003a*/ 	.short	0x0000


	//----- nvinfo : EIATTR_MAXREG_COUNT
	.align		4
        /*003c*/ 	.byte	0x03, 0x1b
        /*003e*/ 	.short	0x00ff


	//----- nvinfo : EIATTR_EXIT_INSTR_OFFSETS
	.align		4
        /*0040*/ 	.byte	0x04, 0x1c
        /*0042*/ 	.short	(.L_17 - .L_16)


	//   ....[0]....
.L_16:
        /*0044*/ 	.word	0x000004e0


	//   ....[1]....
        /*0048*/ 	.word	0x00000500


	//----- nvinfo : EIATTR_REQNTID
	.align		4
.L_17:
        /*004c*/ 	.byte	0x04, 0x10
        /*004e*/ 	.short	(.L_19 - .L_18)
.L_18:
        /*0050*/ 	.word	0x00000080
        /*0054*/ 	.word	0x00000001
        /*0058*/ 	.word	0x00000001


	//----- nvinfo : EIATTR_CBANK_PARAM_SIZE
	.align		4
.L_19:
        /*005c*/ 	.byte	0x03, 0x19
        /*005e*/ 	.short	0x0014


	//----- nvinfo : EIATTR_PARAM_CBANK
	.align		4
        /*0060*/ 	.byte	0x04, 0x0a
        /*0062*/ 	.short	(.L_21 - .L_20)
	.align		4
.L_20:
        /*0064*/ 	.word	index@(.nv.constant0.triton_poi_fused_view_31)
        /*0068*/ 	.short	0x0210
        /*006a*/ 	.short	0x0014


	//----- nvinfo : EIATTR_SW_WAR
	.align		4
.L_21:
        /*006c*/ 	.byte	0x04, 0x36
        /*006e*/ 	.short	(.L_23 - .L_22)
.L_22:
        /*0070*/ 	.word	0x00000008
.L_23:


//--------------------- .nv.callgraph             --------------------------
	.section	.nv.callgraph,"",@"SHT_CUDA_CALLGRAPH"
	.align	4
	.sectionentsize	8
	.align		4
        /*0000*/ 	.word	0x00000000
	.align		4
        /*0004*/ 	.word	0xffffffff
	.align		4
        /*0008*/ 	.word	0x00000000
	.align		4
        /*000c*/ 	.word	0xfffffffe
	.align		4
        /*0010*/ 	.word	0x00000000
	.align		4
        /*0014*/ 	.word	0xfffffffd
	.align		4
        /*0018*/ 	.word	0x00000000
	.align		4
        /*001c*/ 	.word	0xfffffffc


//--------------------- .text.triton_poi_fused_view_31 --------------------------
	.section	.text.triton_poi_fused_view_31,"ax",@progbits
	.align	128
        .global         triton_poi_fused_view_31
        .type           triton_poi_fused_view_31,@function
        .size           triton_poi_fused_view_31,(.L_x_1 - triton_poi_fused_view_31)
        .other          triton_poi_fused_view_31,@"STO_CUDA_ENTRY STV_DEFAULT"
triton_poi_fused_view_31:
.text.triton_poi_fused_view_31:
[----:B------:R-:W0:Y:S02]  /*0000*/  LDC R1, c[0x0][0x28] ;  /* 0x00000a00ff017b82 */ /* 0x000e240000000800 */
[----:B------:R-:W1:Y:S01]  /*0010*/  S2R R0, SR_TID.X ;  /* 0x0000000000007919 */ /* 0x000e620000002100 */
[----:B------:R-:W-:Y:S01]  /*0020*/  ULDC.64 UR4, c[0x0][0x208] ;  /* 0x0000820000047ab9 */ /* 0x000fe20000000a00 */
[----:B------:R-:W2:Y:S01]  /*0030*/  S2R R3, SR_CTAID.X ;  /* 0x0000000000037919 */ /* 0x000ea20000002500 */
[----:B-1----:R-:W-:-:S05]  /*0040*/  IMAD.SHL.U32 R0, R0, 0x2, RZ ;  /* 0x0000000200007824 */ /* 0x002fca00078e00ff */
[----:B------:R-:W-:-:S05]  /*0050*/  LOP3.LUT R0, R0, 0xfe, RZ, 0xc0, !PT ;  /* 0x000000fe00007812 */ /* 0x000fca00078ec0ff */
[----:B--2---:R-:W-:-:S04]  /*0060*/  IMAD R0, R3, 0x100, R0 ;  /* 0x0000010003007824 */ /* 0x004fc800078e0200 */
[C---:B------:R-:W-:Y:S01]  /*0070*/  VIADD R2, R0.reuse, 0x1 ;  /* 0x0000000100027836 */ /* 0x040fe20000000000 */
[C---:B------:R-:W-:Y:S01]  /*0080*/  ISETP.GE.AND P0, PT, R0.reuse, 0x8ca0, PT ;  /* 0x00008ca00000780c */ /* 0x040fe20003f06270 */
[----:B------:R-:W-:-:S04]  /*0090*/  IMAD.HI R6, R0, 0x38e38e39, RZ ;  /* 0x38e38e3900067827 */ /* 0x000fc800078e02ff */
[----:B------:R-:W-:Y:S01]  /*00a0*/  IMAD.HI R3, R2, 0x38e38e39, RZ ;  /* 0x38e38e3902037827 */ /* 0x000fe200078e02ff */
[----:B------:R-:W-:-:S03]  /*00b0*/  SHF.R.U32.HI R7, RZ, 0x1f, R6 ;  /* 0x0000001fff077819 */ /* 0x000fc60000011606 */
[----:B------:R-:W-:Y:S01]  /*00c0*/  IMAD.HI R12, R0, 0x7482296b, RZ ;  /* 0x7482296b000c7827 */ /* 0x000fe200078e02ff */
[----:B------:R-:W-:Y:S02]  /*00d0*/  SHF.R.U32.HI R4, RZ, 0x1f, R3 ;  /* 0x0000001fff047819 */ /* 0x000fe40000011603 */
[CC--:B------:R-:W-:Y:S02]  /*00e0*/  LEA.HI.SX32 R5, R6.reuse, R7.reuse, 0x1d ;  /* 0x0000000706057211 */ /* 0x0c0fe400078feaff */
[----:B------:R-:W-:Y:S02]  /*00f0*/  LEA.HI.SX32 R3, R3, R4, 0x1d ;  /* 0x0000000403037211 */ /* 0x000fe400078feaff */
[----:B------:R-:W-:Y:S01]  /*0100*/  LEA.HI.SX32 R7, R6, R7, 0x1f ;  /* 0x0000000706077211 */ /* 0x000fe200078ffaff */
[----:B------:R-:W-:Y:S02]  /*0110*/  IMAD R5, R5, -0x24, R0 ;  /* 0xffffffdc05057824 */ /* 0x000fe400078e0200 */
[----:B------:R-:W-:-:S03]  /*0120*/  IMAD R2, R3, -0x24, R2 ;  /* 0xffffffdc03027824 */ /* 0x000fc600078e0202 */
[----:B------:R-:W-:Y:S02]  /*0130*/  PRMT R3, R5, 0x9910, RZ ;  /* 0x0000991005037816 */ /* 0x000fe400000000ff */
[----:B------:R-:W-:-:S03]  /*0140*/  PRMT R4, R2, 0x9910, RZ ;  /* 0x0000991002047816 */ /* 0x000fc600000000ff */
[----:B------:R-:W-:Y:S02]  /*0150*/  IMAD R3, R3, 0x39, RZ ;  /* 0x0000003903037824 */ /* 0x000fe400078e02ff */
[----:B------:R-:W-:-:S03]  /*0160*/  IMAD R4, R4, 0x39, RZ ;  /* 0x0000003904047824 */ /* 0x000fc600078e02ff */
[C---:B------:R-:W-:Y:S02]  /*0170*/  LOP3.LUT R8, R3.reuse, 0xffff, RZ, 0xc0, !PT ;  /* 0x0000ffff03087812 */ /* 0x040fe400078ec0ff */
[C---:B------:R-:W-:Y:S02]  /*0180*/  LOP3.LUT R9, R4.reuse, 0xffff, RZ, 0xc0, !PT ;  /* 0x0000ffff04097812 */ /* 0x040fe400078ec0ff */
[----:B------:R-:W-:Y:S02]  /*0190*/  PRMT R11, R4, 0x9910, RZ ;  /* 0x00009910040b7816 */ /* 0x000fe400000000ff */
[----:B------:R-:W-:Y:S02]  /*01a0*/  PRMT R10, R3, 0x9910, RZ ;  /* 0x00009910030a7816 */ /* 0x000fe400000000ff */
[----:B------:R-:W-:Y:S01]  /*01b0*/  SHF.R.U32.HI R4, RZ, 0xf, R9 ;  /* 0x0000000fff047819 */ /* 0x000fe20000011609 */
[----:B------:R-:W-:Y:S01]  /*01c0*/  IMAD.MOV.U32 R9, RZ, RZ, R11 ;  /* 0x000000ffff097224 */ /* 0x000fe200078e000b */
[----:B------:R-:W-:Y:S01]  /*01d0*/  SHF.R.U32.HI R3, RZ, 0xf, R8 ;  /* 0x0000000fff037819 */ /* 0x000fe20000011608 */
[----:B------:R-:W-:-:S02]  /*01e0*/  IMAD.MOV.U32 R8, RZ, RZ, R10 ;  /* 0x000000ffff087224 */ /* 0x000fc400078e000a */
[----:B------:R-:W-:Y:S01]  /*01f0*/  IMAD.HI R10, R7, 0x10624dd3, RZ ;  /* 0x10624dd3070a7827 */ /* 0x000fe200078e02ff */
[----:B------:R-:W-:Y:S02]  /*0200*/  LEA.HI.SX32 R4, R9, R4, 0x17 ;  /* 0x0000000409047211 */ /* 0x000fe400078fbaff */
[----:B------:R-:W-:Y:S02]  /*0210*/  LEA.HI.SX32 R3, R8, R3, 0x17 ;  /* 0x0000000308037211 */ /* 0x000fe400078fbaff */
[----:B------:R-:W-:Y:S02]  /*0220*/  PRMT R8, R4, 0x9910, RZ ;  /* 0x0000991004087816 */ /* 0x000fe400000000ff */
[----:B------:R-:W-:Y:S02]  /*0230*/  IADD3 R4, -R5, R0, R2 ;  /* 0x0000000005047210 */ /* 0x000fe40007ffe102 */
[----:B------:R-:W-:Y:S01]  /*0240*/  PRMT R3, R3, 0x9910, RZ ;  /* 0x0000991003037816 */ /* 0x000fe200000000ff */
[----:B------:R-:W-:Y:S01]  /*0250*/  IMAD.MOV.U32 R6, RZ, RZ, R8 ;  /* 0x000000ffff067224 */ /* 0x000fe200078e0008 */
[----:B------:R-:W-:Y:S01]  /*0260*/  SHF.R.U32.HI R11, RZ, 0x1f, R10 ;  /* 0x0000001fff0b7819 */ /* 0x000fe2000001160a */
[----:B------:R-:W-:-:S03]  /*0270*/  IMAD.HI R8, R4, 0x38e38e39, RZ ;  /* 0x38e38e3904087827 */ /* 0x000fc600078e02ff */
[----:B------:R-:W-:Y:S01]  /*0280*/  LEA.HI.SX32 R10, R10, R11, 0x1a ;  /* 0x0000000b0a0a7211 */ /* 0x000fe200078fd2ff */
[----:B------:R-:W-:Y:S01]  /*0290*/  IMAD R6, R6, 0x9, RZ ;  /* 0x0000000906067824 */ /* 0x000fe200078e02ff */
[----:B------:R-:W-:Y:S01]  /*02a0*/  SHF.R.S32.HI R9, RZ, 0x1, R8 ;  /* 0x00000001ff097819 */ /* 0x000fe20000011408 */
[----:B------:R-:W-:Y:S01]  /*02b0*/  IMAD R3, R3, 0x9, RZ ;  /* 0x0000000903037824 */ /* 0x000fe200078e02ff */
[----:B------:R-:W-:Y:S01]  /*02c0*/  SHF.R.U32.HI R11, RZ, 0x1f, R12 ;  /* 0x0000001fff0b7819 */ /* 0x000fe2000001160c */
[----:B------:R-:W-:Y:S01]  /*02d0*/  IMAD.MOV R13, RZ, RZ, -R6 ;  /* 0x000000ffff0d7224 */ /* 0x000fe200078e0a06 */
[----:B------:R-:W-:Y:S01]  /*02e0*/  LEA.HI R6, R8, R9, RZ, 0x1 ;  /* 0x0000000908067211 */ /* 0x000fe200078f08ff */
[----:B------:R-:W-:Y:S01]  /*02f0*/  IMAD.MOV R3, RZ, RZ, -R3 ;  /* 0x000000ffff037224 */ /* 0x000fe200078e0a03 */
[----:B------:R-:W-:Y:S01]  /*0300*/  LEA.HI.SX32 R11, R12, R11, 0x14 ;  /* 0x0000000b0c0b7211 */ /* 0x000fe200078fa2ff */
[----:B------:R-:W-:Y:S01]  /*0310*/  IMAD R10, R10, -0x3e8, R7 ;  /* 0xfffffc180a0a7824 */ /* 0x000fe200078e0207 */
[----:B------:R-:W-:Y:S01]  /*0320*/  PRMT R9, R13, 0x7710, RZ ;  /* 0x000077100d097816 */ /* 0x000fe200000000ff */
[----:B------:R-:W-:Y:S01]  /*0330*/  IMAD.HI R12, R4, 0x7482296b, RZ ;  /* 0x7482296b040c7827 */ /* 0x000fe200078e02ff */
[----:B------:R-:W-:-:S03]  /*0340*/  PRMT R14, R3, 0x7710, RZ ;  /* 0x00007710030e7816 */ /* 0x000fc600000000ff */
[----:B------:R-:W-:Y:S01]  /*0350*/  IMAD.IADD R7, R2, 0x1, R9 ;  /* 0x0000000102077824 */ /* 0x000fe200078e0209 */
[----:B------:R-:W-:Y:S01]  /*0360*/  SHF.R.U32.HI R13, RZ, 0x1f, R12 ;  /* 0x0000001fff0d7819 */ /* 0x000fe2000001160c */
[----:B------:R-:W1:Y:S01]  /*0370*/  LDC.64 R2, c[0x0][0x210] ;  /* 0x00008400ff027b82 */ /* 0x000e620000000a00 */
[----:B------:R-:W-:Y:S02]  /*0380*/  IMAD.HI R8, R6, 0x10624dd3, RZ ;  /* 0x10624dd306087827 */ /* 0x000fe400078e02ff */
[----:B------:R-:W-:Y:S02]  /*0390*/  LOP3.LUT R7, R7, 0xffff, RZ, 0xc0, !PT ;  /* 0x0000ffff07077812 */ /* 0x000fe400078ec0ff */
[----:B------:R-:W-:Y:S01]  /*03a0*/  IMAD.IADD R5, R5, 0x1, R14 ;  /* 0x0000000105057824 */ /* 0x000fe200078e020e */
[----:B------:R-:W-:Y:S01]  /*03b0*/  SHF.R.U32.HI R9, RZ, 0x1f, R8 ;  /* 0x0000001fff097819 */ /* 0x000fe20000011608 */
[----:B------:R-:W-:Y:S01]  /*03c0*/  IMAD R10, R11, 0x2328, R10 ;  /* 0x000023280b0a7824 */ /* 0x000fe200078e020a */
[----:B------:R-:W-:-:S02]  /*03d0*/  LEA.HI.SX32 R13, R12, R13, 0x14 ;  /* 0x0000000d0c0d7211 */ /* 0x000fc400078fa2ff */
[----:B------:R-:W-:Y:S02]  /*03e0*/  PRMT R7, R7, 0x8880, RZ ;  /* 0x0000888007077816 */ /* 0x000fe400000000ff */
[----:B------:R-:W-:Y:S01]  /*03f0*/  LEA.HI.SX32 R9, R8, R9, 0x1a ;  /* 0x0000000908097211 */ /* 0x000fe200078fd2ff */
[--C-:B------:R-:W-:Y:S01]  /*0400*/  IMAD R13, R13, 0x2328, -R4.reuse ;  /* 0x000023280d0d7824 */ /* 0x100fe200078e0a04 */
[----:B------:R-:W-:Y:S01]  /*0410*/  LOP3.LUT R5, R5, 0xffff, RZ, 0xc0, !PT ;  /* 0x0000ffff05057812 */ /* 0x000fe200078ec0ff */
[----:B------:R-:W-:Y:S02]  /*0420*/  IMAD R4, R7, 0x3e8, R4 ;  /* 0x000003e807047824 */ /* 0x000fe400078e0204 */
[----:B------:R-:W-:Y:S01]  /*0430*/  IMAD R9, R9, -0x3e8, R6 ;  /* 0xfffffc1809097824 */ /* 0x000fe200078e0206 */
[----:B------:R-:W-:Y:S01]  /*0440*/  PRMT R5, R5, 0x8880, RZ ;  /* 0x0000888005057816 */ /* 0x000fe200000000ff */
[----:B------:R-:W2:Y:S03]  /*0450*/  LDC.64 R6, c[0x0][0x218] ;  /* 0x00008600ff067b82 */ /* 0x000ea60000000a00 */
[----:B------:R-:W-:Y:S01]  /*0460*/  IADD3 R9, R9, R4, R13 ;  /* 0x0000000409097210 */ /* 0x000fe20007ffe00d */
[----:B------:R-:W-:-:S04]  /*0470*/  IMAD R5, R5, 0x3e8, R10 ;  /* 0x000003e805057824 */ /* 0x000fc800078e020a */
[----:B-1----:R-:W-:-:S04]  /*0480*/  IMAD.WIDE R4, R5, 0x4, R2 ;  /* 0x0000000405047825 */ /* 0x002fc800078e0202 */
[----:B------:R-:W-:Y:S01]  /*0490*/  IMAD.WIDE R2, R9, 0x4, R2 ;  /* 0x0000000409027825 */ /* 0x000fe200078e0202 */
[----:B------:R-:W-:-:S06]  /*04a0*/  CS2R R8, SRZ ;  /* 0x0000000000087805 */ /* 0x000fcc000001ff00 */
[----:B------:R1:W5:Y:S04]  /*04b0*/  @!P0 LDG.E.EL R8, desc[UR4][R4.64] ;  /* 0x0000000404088981 */ /* 0x000368000c2e1900 */
[----:B------:R1:W5:Y:S01]  /*04c0*/  @!P0 LDG.E.EL R9, desc[UR4][R2.64] ;  /* 0x0000000402098981 */ /* 0x000362000c2e1900 */
[----:B--2---:R-:W-:Y:S01]  /*04d0*/  IMAD.WIDE R6, R0, 0x4, R6 ;  /* 0x0000000400067825 */ /* 0x004fe200078e0206 */
[----:B------:R-:W-:Y:S06]  /*04e0*/  @P0 EXIT ;  /* 0x000000000000094d */ /* 0x000fec0003800000 */
[----:B-----5:R-:W-:Y:S01]  /*04f0*/  STG.E.64 desc[UR4][R6.64], R8 ;  /* 0x0000000806007986 */ /* 0x020fe2000c101b04 */
[----:B------:R-:W-:Y:S05]  /*0500*/  EXIT ;  /* 0x000000000000794d */ /* 0x000fea0003800000 */
.L_x_0:
[----:B------:R-:W-:-:S00]  /*0510*/  BRA `(.L_x_0) ;  /* 0xfffffffc00fc7947 */ /* 0x000fc0000383ffff */
[----:B------:R-:W-:-:S00]  /*0520*/  NOP ;  /* 0x0000000000007918 */ /* 0x000fc00000000000 */
        /* <DEDUP_REMOVED lines=13> */
.L_x_1:


//--------------------- .nv.constant0.triton_poi_fused_view_31 --------------------------
	.section	.nv.constant0.triton_poi_fused_view_31,"a",@progbits
	.sectionflags	@""
	.align	4
.nv.constant0.triton_poi_fused_view_31:
	.zero		548
